	.headerflags	@"EF_CUDA_TEXMODE_UNIFIED EF_CUDA_64BIT_ADDRESS EF_CUDA_SM86 EF_CUDA_VIRTUAL_SM(EF_CUDA_SM86)"
	.elftype	@"ET_EXEC"


//--------------------- .nv.info                  --------------------------
	.section	.nv.info,"",@"SHT_CUDA_INFO"
	.align	4


	//----- nvinfo : EIATTR_REGCOUNT
	.align		4
        /*0000*/ 	.byte	0x04, 0x2f
        /*0002*/ 	.short	(.L_1 - .L_0)
	.align		4
.L_0:
        /*0004*/ 	.word	index@(dot_product)
        /*0008*/ 	.word	0x0000000c


	//----- nvinfo : EIATTR_FRAME_SIZE
	.align		4
.L_1:
        /*000c*/ 	.byte	0x04, 0x11
        /*000e*/ 	.short	(.L_3 - .L_2)
	.align		4
.L_2:
        /*0010*/ 	.word	index@(dot_product)
        /*0014*/ 	.word	0x00000000


	//----- nvinfo : EIATTR_MIN_STACK_SIZE
	.align		4
.L_3:
        /*0018*/ 	.byte	0x04, 0x12
        /*001a*/ 	.short	(.L_5 - .L_4)
	.align		4
.L_4:
        /*001c*/ 	.word	index@(dot_product)
        /*0020*/ 	.word	0x00000000
.L_5:


//--------------------- .nv.info.dot_product      --------------------------
	.section	.nv.info.dot_product,"",@"SHT_CUDA_INFO"
	.sectionflags	@""
	.align	4


	//----- nvinfo : EIATTR_CUDA_API_VERSION
	.align		4
        /*0000*/ 	.byte	0x04, 0x37
        /*0002*/ 	.short	(.L_7 - .L_6)
.L_6:
        /*0004*/ 	.word	0x0000007e


	//----- nvinfo : EIATTR_SW2861232_WAR
	.align		4
.L_7:
        /*0008*/ 	.byte	0x01, 0x35
	.zero		2


	//----- nvinfo : EIATTR_PARAM_CBANK
	.align		4
        /*000c*/ 	.byte	0x04, 0x0a
        /*000e*/ 	.short	(.L_9 - .L_8)
	.align		4
.L_8:
        /*0010*/ 	.word	index@(.nv.constant0.dot_product)
        /*0014*/ 	.short	0x0160
        /*0016*/ 	.short	0x001c


	//----- nvinfo : EIATTR_CBANK_PARAM_SIZE
	.align		4
.L_9:
        /*0018*/ 	.byte	0x03, 0x19
        /*001a*/ 	.short	0x001c


	//----- nvinfo : EIATTR_KPARAM_INFO
	.align		4
        /*001c*/ 	.byte	0x04, 0x17
        /*001e*/ 	.short	(.L_11 - .L_10)
.L_10:
        /*0020*/ 	.word	0x00000000
        /*0024*/ 	.short	0x0003
        /*0026*/ 	.short	0x0018
        /*0028*/ 	.byte	0x00, 0xf0, 0x11, 0x00


	//----- nvinfo : EIATTR_KPARAM_INFO
	.align		4
.L_11:
        /*002c*/ 	.byte	0x04, 0x17
        /*002e*/ 	.short	(.L_13 - .L_12)
.L_12:
        /*0030*/ 	.word	0x00000000
        /*0034*/ 	.short	0x0002
        /*0036*/ 	.short	0x0010
        /*0038*/ 	.byte	0x00, 0xf0, 0x21, 0x00


	//----- nvinfo : EIATTR_KPARAM_INFO
	.align		4
.L_13:
        /*003c*/ 	.byte	0x04, 0x17
        /*003e*/ 	.short	(.L_15 - .L_14)
.L_14:
        /*0040*/ 	.word	0x00000000
        /*0044*/ 	.short	0x0001
        /*0046*/ 	.short	0x0008
        /*0048*/ 	.byte	0x00, 0xf0, 0x21, 0x00


	//----- nvinfo : EIATTR_KPARAM_INFO
	.align		4
.L_15:
        /*004c*/ 	.byte	0x04, 0x17
        /*004e*/ 	.short	(.L_17 - .L_16)
.L_16:
        /*0050*/ 	.word	0x00000000
        /*0054*/ 	.short	0x0000
        /*0056*/ 	.short	0x0000
        /*0058*/ 	.byte	0x00, 0xf0, 0x21, 0x00


	//----- nvinfo : EIATTR_MAXREG_COUNT
	.align		4
.L_17:
        /*005c*/ 	.byte	0x03, 0x1b
        /*005e*/ 	.short	0x00ff


	//----- nvinfo : EIATTR_EXIT_INSTR_OFFSETS
	.align		4
        /*0060*/ 	.byte	0x04, 0x1c
        /*0062*/ 	.short	(.L_19 - .L_18)


	//   ....[0]....
.L_18:
        /*0064*/ 	.word	0x00000220


	//   ....[1]....
        /*0068*/ 	.word	0x00000270
.L_19:


//--------------------- .nv.callgraph             --------------------------
	.section	.nv.callgraph,"",@"SHT_CUDA_CALLGRAPH"
	.align	4
	.sectionentsize	8
	.align		4
        /*0000*/ 	.word	0x00000000
	.align		4
        /*0004*/ 	.word	0xffffffff
	.align		4
        /*0008*/ 	.word	0x00000000
	.align		4
        /*000c*/ 	.word	0xfffffffe
	.align		4
        /*0010*/ 	.word	0x00000000
	.align		4
        /*0014*/ 	.word	0xfffffffd
	.align		4
        /*0018*/ 	.word	0x00000000
	.align		4
        /*001c*/ 	.word	0xfffffffc


//--------------------- .nv.rel.action            --------------------------
	.section	.nv.rel.action,"",@"SHT_CUDA_RELOCINFO"
	.align	8
	.sectionentsize	8
        /*0000*/ 	.byte	0x73, 0x00, 0x00, 0x00, 0x00, 0x00, 0x00, 0x00, 0x00, 0x00, 0x00, 0x11, 0x25, 0x00, 0x05, 0x36


//--------------------- .nv.constant0.dot_product --------------------------
	.section	.nv.constant0.dot_product,"a",@progbits
	.sectionflags	@""
	.align	4
.nv.constant0.dot_product:
	.zero		380


//--------------------- .text.dot_product         --------------------------
	.section	.text.dot_product,"ax",@progbits
	.sectionflags	@"SHF_BARRIERS=1"
	.sectioninfo	@"SHI_REGISTERS=12"
	.align	128
        .global         dot_product
        .type           dot_product,@function
        .size           dot_product,(.L_x_3 - dot_product)
        .other          dot_product,@"STO_CUDA_ENTRY STV_DEFAULT"
dot_product:
.text.dot_product:
[----:B------:R-:W-:Y:S02]  /*0000*/  MOV R1, c[0x0][0x28] ;  /* 0x00000a0000017a02 */ /* 0x000fe40000000f00 */
[----:B------:R-:W0:Y:S01]  /*0010*/  S2R R0, SR_CTAID.X ;  /* 0x0000000000007919 */ /* 0x000e220000002500 */
[----:B------:R-:W-:-:S03]  /*0020*/  ULDC.64 UR6, c[0x0][0x118] ;  /* 0x0000460000067ab9 */ /* 0x000fc60000000a00 */
[----:B------:R-:W0:Y:S04]  /*0030*/  S2R R7, SR_TID.X ;  /* 0x0000000000077919 */ /* 0x000e280000002100 */
[----:B------:R-:W1:Y:S01]  /*0040*/  S2R R9, SR_CTAID.Y ;  /* 0x0000000000097919 */ /* 0x000e620000002600 */
[----:B0-----:R-:W-:-:S05]  /*0050*/  IMAD R0, R0, c[0x0][0x0], R7 ;  /* 0x0000000000007a24 */ /* 0x001fca00078e0207 */
[----:B------:R-:W-:-:S13]  /*0060*/  ISETP.GE.AND P1, PT, R0, c[0x0][0x178], PT ;  /* 0x00005e0000007a0c */ /* 0x000fda0003f26270 */
[----:B------:R-:W-:Y:S01]  /*0070*/  @!P1 MOV R3, 0x4 ;  /* 0x0000000400039802 */ /* 0x000fe20000000f00 */
[----:B-1----:R-:W-:-:S04]  /*0080*/  @!P1 IMAD R0, R9, c[0x0][0x178], R0 ;  /* 0x00005e0009009a24 */ /* 0x002fc800078e0200 */
[----:B------:R-:W-:-:S04]  /*0090*/  @!P1 IMAD.WIDE R4, R0, R3, c[0x0][0x168] ;  /* 0x00005a0000049625 */ /* 0x000fc800078e0203 */
[----:B------:R-:W-:Y:S02]  /*00a0*/  @!P1 IMAD.WIDE R2, R0, R3, c[0x0][0x160] ;  /* 0x0000580000029625 */ /* 0x000fe400078e0203 */
[----:B------:R-:W2:Y:S04]  /*00b0*/  @!P1 LDG.E R4, [R4.64] ;  /* 0x0000000604049981 */ /* 0x000ea8000c1e1900 */
[----:B------:R-:W2:Y:S01]  /*00c0*/  @!P1 LDG.E R3, [R2.64] ;  /* 0x0000000602039981 */ /* 0x000ea2000c1e1900 */
[----:B------:R-:W-:Y:S01]  /*00d0*/  ULDC UR4, c[0x0][0x0] ;  /* 0x0000000000047ab9 */ /* 0x000fe20000000800 */
[----:B------:R-:W-:Y:S01]  /*00e0*/  IMAD.MOV.U32 R0, RZ, RZ, RZ ;  /* 0x000000ffff007224 */ /* 0x000fe200078e00ff */
[----:B------:R-:W-:Y:S01]  /*00f0*/  USHF.R.U32.HI UR4, URZ, 0x1, UR4 ;  /* 0x000000013f047899 */ /* 0x000fe20008011604 */
[----:B------:R-:W-:-:S05]  /*0100*/  ISETP.NE.AND P0, PT, R7, RZ, PT ;  /* 0x000000ff0700720c */ /* 0x000fca0003f05270 */
[----:B------:R-:W-:Y:S01]  /*0110*/  ISETP.NE.AND P2, PT, RZ, UR4, PT ;  /* 0x00000004ff007c0c */ /* 0x000fe2000bf45270 */
[----:B--2---:R-:W-:-:S05]  /*0120*/  @!P1 FMUL R0, R4, R3 ;  /* 0x0000000304009220 */ /* 0x004fca0000400000 */
[----:B------:R0:W-:Y:S04]  /*0130*/  STS [R7.X4], R0 ;  /* 0x0000000007007388 */ /* 0x0001e80000004800 */
[----:B------:R-:W-:Y:S06]  /*0140*/  BAR.SYNC.DEFER_BLOCKING 0x0 ;  /* 0x0000000000007b1d */ /* 0x000fec0000010000 */
[----:B------:R-:W-:Y:S05]  /*0150*/  @!P2 BRA `(.L_x_0) ;  /* 0x000000c00000a947 */ /* 0x000fea0003800000 */
[----:B0-----:R-:W-:Y:S01]  /*0160*/  SHF.L.U32 R0, R7, 0x2, RZ ;  /* 0x0000000207007819 */ /* 0x001fe200000006ff */
[----:B------:R-:W-:-:S05]  /*0170*/  IMAD.U32 R3, RZ, RZ, UR4 ;  /* 0x00000004ff037e24 */ /* 0x000fca000f8e00ff */
.L_x_1:
[----:B------:R-:W-:-:S13]  /*0180*/  ISETP.GE.AND P1, PT, R7, R3, PT ;  /* 0x000000030700720c */ /* 0x000fda0003f26270 */
[----:B------:R-:W-:Y:S01]  /*0190*/  @!P1 LEA R2, R3, R0, 0x2 ;  /* 0x0000000003029211 */ /* 0x000fe200078e10ff */
[----:B------:R-:W-:Y:S01]  /*01a0*/  @!P1 LDS R4, [R7.X4] ;  /* 0x0000000007049984 */ /* 0x000fe20000004800 */
[----:B------:R-:W-:-:S03]  /*01b0*/  SHF.R.U32.HI R3, RZ, 0x1, R3 ;  /* 0x00000001ff037819 */ /* 0x000fc60000011603 */
[----:B------:R-:W0:Y:S02]  /*01c0*/  @!P1 LDS R5, [R2] ;  /* 0x0000000002059984 */ /* 0x000e240000000800 */
[----:B0-----:R-:W-:-:S05]  /*01d0*/  @!P1 FADD R4, R4, R5 ;  /* 0x0000000504049221 */ /* 0x001fca0000000000 */
[----:B------:R0:W-:Y:S04]  /*01e0*/  @!P1 STS [R7.X4], R4 ;  /* 0x0000000407009388 */ /* 0x0001e80000004800 */
[----:B------:R-:W-:Y:S01]  /*01f0*/  BAR.SYNC.DEFER_BLOCKING 0x0 ;  /* 0x0000000000007b1d */ /* 0x000fe20000010000 */
[----:B------:R-:W-:-:S13]  /*0200*/  ISETP.NE.AND P1, PT, R3, RZ, PT ;  /* 0x000000ff0300720c */ /* 0x000fda0003f25270 */
[----:B0-----:R-:W-:Y:S05]  /*0210*/  @P1 BRA `(.L_x_1) ;  /* 0xffffff6000001947 */ /* 0x001fea000383ffff */
.L_x_0:
[----:B0-----:R-:W-:Y:S05]  /*0220*/  @P0 EXIT ;  /* 0x000000000000094d */ /* 0x001fea0003800000 */
[----:B------:R-:W0:Y:S01]  /*0230*/  LDS R5, [RZ] ;  /* 0x00000000ff057984 */ /* 0x000e220000000800 */
[----:B------:R-:W-:-:S04]  /*0240*/  IMAD.MOV.U32 R2, RZ, RZ, 0x4 ;  /* 0x00000004ff027424 */ /* 0x000fc800078e00ff */
[----:B------:R-:W-:-:S05]  /*0250*/  IMAD.WIDE R2, R9, R2, c[0x0][0x170] ;  /* 0x00005c0009027625 */ /* 0x000fca00078e0202 */
[----:B0-----:R-:W-:Y:S01]  /*0260*/  RED.E.ADD.F32.FTZ.RN.STRONG.GPU [R2.64], R5 ;  /* 0x000000050200798e */ /* 0x001fe2000c10e786 */
[----:B------:R-:W-:Y:S05]  /*0270*/  EXIT ;  /* 0x000000000000794d */ /* 0x000fea0003800000 */
.L_x_2:
[----:B------:R-:W-:-:S00]  /*0280*/  BRA `(.L_x_2) ;  /* 0xfffffff000007947 */ /* 0x000fc0000383ffff */
[----:B------:R-:W-:-:S00]  /*0290*/  NOP ;  /* 0x0000000000007918 */ /* 0x000fc00000000000 */
        /* <DEDUP_REMOVED lines=14> */
.L_x_3:


//--------------------- .nv.shared.dot_product    --------------------------
	.section	.nv.shared.dot_product,"aw",@nobits
	.sectionflags	@""
	.align	4
.nv.shared.dot_product:
	.zero		4096
